//
// Generated by NVIDIA NVVM Compiler
//
// Compiler Build ID: CL-36424714
// Cuda compilation tools, release 13.0, V13.0.88
// Based on NVVM 20.0.0
//

.version 9.0
.target sm_100
.address_size 64


.entry _Z11static_funcv()
{


	ret;

}
.entry _ZN43_GLOBAL__N__d6d4beb3_4_k_cu_6d170488_20330034static_func_in_anonymous_namespaceEv()
{


	ret;

}


// ===== COMPILED SASS (sm_100) =====

	.target	sm_100

	.elftype	@"ET_EXEC"


//--------------------- .note.nv.tkinfo           --------------------------
	.section	.note.nv.tkinfo,"",@"SHT_NOTE"
	.sectionflags	@"SHF_NOTE_NV_TKINFO"
	.tkinfo
        /*0018*/ 	.word	0x00000002
        /*0030*/ 	.string	""
        /*0030*/ 	.string	"ptxas"
        /*0030*/ 	.string	"Cuda compilation tools, release 13.0, V13.0.88"
        /*0030*/ 	.string	"Build cuda_13.0.r13.0/compiler.36424714_0"
        /*0030*/ 	.string	"-arch sm_100 -m 64 "



//--------------------- .note.nv.cuinfo           --------------------------
	.section	.note.nv.cuinfo,"",@"SHT_NOTE"
	.sectionflags	@"SHF_NOTE_NV_CUINFO"
        /*0018*/ 	.short	0x0002
        /*001a*/ 	.short	0x0064
        /*001c*/ 	.short	0x0082
	.zero		2


//--------------------- .nv.info                  --------------------------
	.section	.nv.info,"",@"SHT_CUDA_INFO"
	.align	4


	//----- nvinfo : EIATTR_REGCOUNT
	.align		4
        /*0000*/ 	.byte	0x04, 0x2f
        /*0002*/ 	.short	(.L_1 - .L_0)
	.align		4
.L_0:
        /*0004*/ 	.word	index@(_Z11static_funcv)
        /*0008*/ 	.word	0x00000004


	//----- nvinfo : EIATTR_FRAME_SIZE
	.align		4
.L_1:
        /*000c*/ 	.byte	0x04, 0x11
        /*000e*/ 	.short	(.L_3 - .L_2)
	.align		4
.L_2:
        /*0010*/ 	.word	index@(_Z11static_funcv)
        /*0014*/ 	.word	0x00000000


	//----- nvinfo : EIATTR_REGCOUNT
	.align		4
.L_3:
        /*0018*/ 	.byte	0x04, 0x2f
        /*001a*/ 	.short	(.L_5 - .L_4)
	.align		4
.L_4:
        /*001c*/ 	.word	index@(_ZN43_GLOBAL__N__d6d4beb3_4_k_cu_6d170488_20336234static_func_in_anonymous_namespaceEv)
        /*0020*/ 	.word	0x00000004


	//----- nvinfo : EIATTR_FRAME_SIZE
	.align		4
.L_5:
        /*0024*/ 	.byte	0x04, 0x11
        /*0026*/ 	.short	(.L_7 - .L_6)
	.align		4
.L_6:
        /*0028*/ 	.word	index@(_ZN43_GLOBAL__N__d6d4beb3_4_k_cu_6d170488_20336234static_func_in_anonymous_namespaceEv)
        /*002c*/ 	.word	0x00000000


	//----- nvinfo : EIATTR_MIN_STACK_SIZE
	.align		4
.L_7:
        /*0030*/ 	.byte	0x04, 0x12
        /*0032*/ 	.short	(.L_9 - .L_8)
	.align		4
.L_8:
        /*0034*/ 	.word	index@(_ZN43_GLOBAL__N__d6d4beb3_4_k_cu_6d170488_20336234static_func_in_anonymous_namespaceEv)
        /*0038*/ 	.word	0x00000000


	//----- nvinfo : EIATTR_MIN_STACK_SIZE
	.align		4
.L_9:
        /*003c*/ 	.byte	0x04, 0x12
        /*003e*/ 	.short	(.L_11 - .L_10)
	.align		4
.L_10:
        /*0040*/ 	.word	index@(_Z11static_funcv)
        /*0044*/ 	.word	0x00000000
.L_11:


//--------------------- .nv.compat                --------------------------
	.section	.nv.compat,"",@"SHT_CUDA_COMPAT_INFO"
	.align	4
        /*0000*/ 	.byte	0x02, 0x09, 0x00, 0x00, 0x02, 0x02, 0x01, 0x00, 0x02, 0x05, 0x05, 0x00, 0x03, 0x07, 0x01, 0x01
        /*0010*/ 	.byte	0x02, 0x03, 0x00, 0x00, 0x02, 0x06, 0x01, 0x00, 0x04, 0x0b, 0x08, 0x00, 0x09, 0x00, 0x00, 0x00
        /*0020*/ 	.byte	0x00, 0x00, 0x00, 0x00


//--------------------- .nv.info._ZN43_GLOBAL__N__d6d4beb3_4_k_cu_6d170488_20336234static_func_in_anonymous_namespaceEv --------------------------
	.section	.nv.info._ZN43_GLOBAL__N__d6d4beb3_4_k_cu_6d170488_20336234static_func_in_anonymous_namespaceEv,"",@"SHT_CUDA_INFO"
	.sectionflags	@""
	.align	4


	//----- nvinfo : EIATTR_CUDA_API_VERSION
	.align		4
        /*0000*/ 	.byte	0x04, 0x37
        /*0002*/ 	.short	(.L_13 - .L_12)
.L_12:
        /*0004*/ 	.word	0x00000082


	//----- nvinfo : EIATTR_SPARSE_MMA_MASK
	.align		4
.L_13:
        /*0008*/ 	.byte	0x03, 0x50
        /*000a*/ 	.short	0x0000


	//----- nvinfo : EIATTR_MAXREG_COUNT
	.align		4
        /*000c*/ 	.byte	0x03, 0x1b
        /*000e*/ 	.short	0x00ff


	//----- nvinfo : EIATTR_MERCURY_ISA_VERSION
	.align		4
        /*0010*/ 	.byte	0x03, 0x5f
        /*0012*/ 	.short	0x0101


	//----- nvinfo : EIATTR_VRC_CTA_INIT_COUNT
	.align		4
        /*0014*/ 	.byte	0x02, 0x4a
	.zero		1
	.zero		1


	//----- nvinfo : EIATTR_EXIT_INSTR_OFFSETS
	.align		4
        /*0018*/ 	.byte	0x04, 0x1c
        /*001a*/ 	.short	(.L_15 - .L_14)


	//   ....[0]....
.L_14:
        /*001c*/ 	.word	0x00000010


	//----- nvinfo : EIATTR_SW_WAR
	.align		4
.L_15:
        /*0020*/ 	.byte	0x04, 0x36
        /*0022*/ 	.short	(.L_17 - .L_16)
.L_16:
        /*0024*/ 	.word	0x00000008
.L_17:


//--------------------- .nv.info._Z11static_funcv --------------------------
	.section	.nv.info._Z11static_funcv,"",@"SHT_CUDA_INFO"
	.sectionflags	@""
	.align	4


	//----- nvinfo : EIATTR_CUDA_API_VERSION
	.align		4
        /*0000*/ 	.byte	0x04, 0x37
        /*0002*/ 	.short	(.L_19 - .L_18)
.L_18:
        /*0004*/ 	.word	0x00000082


	//----- nvinfo : EIATTR_SPARSE_MMA_MASK
	.align		4
.L_19:
        /*0008*/ 	.byte	0x03, 0x50
        /*000a*/ 	.short	0x0000


	//----- nvinfo : EIATTR_MAXREG_COUNT
	.align		4
        /*000c*/ 	.byte	0x03, 0x1b
        /*000e*/ 	.short	0x00ff


	//----- nvinfo : EIATTR_MERCURY_ISA_VERSION
	.align		4
        /*0010*/ 	.byte	0x03, 0x5f
        /*0012*/ 	.short	0x0101


	//----- nvinfo : EIATTR_VRC_CTA_INIT_COUNT
	.align		4
        /*0014*/ 	.byte	0x02, 0x4a
	.zero		1
	.zero		1


	//----- nvinfo : EIATTR_EXIT_INSTR_OFFSETS
	.align		4
        /*0018*/ 	.byte	0x04, 0x1c
        /*001a*/ 	.short	(.L_21 - .L_20)


	//   ....[0]....
.L_20:
        /*001c*/ 	.word	0x00000010


	//----- nvinfo : EIATTR_SW_WAR
	.align		4
.L_21:
        /*0020*/ 	.byte	0x04, 0x36
        /*0022*/ 	.short	(.L_23 - .L_22)
.L_22:
        /*0024*/ 	.word	0x00000008
.L_23:


//--------------------- .nv.callgraph             --------------------------
	.section	.nv.callgraph,"",@"SHT_CUDA_CALLGRAPH"
	.align	4
	.sectionentsize	8
	.align		4
        /*0000*/ 	.word	0x00000000
	.align		4
        /*0004*/ 	.word	0xffffffff
	.align		4
        /*0008*/ 	.word	0x00000000
	.align		4
        /*000c*/ 	.word	0xfffffffe
	.align		4
        /*0010*/ 	.word	0x00000000
	.align		4
        /*0014*/ 	.word	0xfffffffd
	.align		4
        /*0018*/ 	.word	0x00000000
	.align		4
        /*001c*/ 	.word	0xfffffffc


//--------------------- .text._ZN43_GLOBAL__N__d6d4beb3_4_k_cu_6d170488_20336234static_func_in_anonymous_namespaceEv --------------------------
	.section	.text._ZN43_GLOBAL__N__d6d4beb3_4_k_cu_6d170488_20336234static_func_in_anonymous_namespaceEv,"ax",@progbits
	.align	128
.text._ZN43_GLOBAL__N__d6d4beb3_4_k_cu_6d170488_20336234static_func_in_anonymous_namespaceEv:
        .type           _ZN43_GLOBAL__N__d6d4beb3_4_k_cu_6d170488_20336234static_func_in_anonymous_namespaceEv,@function
        .size           _ZN43_GLOBAL__N__d6d4beb3_4_k_cu_6d170488_20336234static_func_in_anonymous_namespaceEv,(.L_x_2 - _ZN43_GLOBAL__N__d6d4beb3_4_k_cu_6d170488_20336234static_func_in_anonymous_namespaceEv)
        .other          _ZN43_GLOBAL__N__d6d4beb3_4_k_cu_6d170488_20336234static_func_in_anonymous_namespaceEv,@"STO_CUDA_ENTRY STV_DEFAULT"
_ZN43_GLOBAL__N__d6d4beb3_4_k_cu_6d170488_20336234static_func_in_anonymous_namespaceEv:
[----:B------:R-:W-:Y:S01]  /*0000*/  LDC R1, c[0x0][0x37c] ;  /* 0x0000df00ff017b82 */ /* 0x000fe20000000800 */
[----:B------:R-:W-:Y:S05]  /*0010*/  EXIT ;  /* 0x000000000000794d */ /* 0x000fea0003800000 */
.L_x_0:
[----:B------:R-:W-:-:S00]  /*0020*/  BRA `(.L_x_0) ;  /* 0xfffffffc00fc7947 */ /* 0x000fc0000383ffff */
[----:B------:R-:W-:-:S00]  /*0030*/  NOP ;  /* 0x0000000000007918 */ /* 0x000fc00000000000 */
        /* <DEDUP_REMOVED lines=12> */
.L_x_2:


//--------------------- .text._Z11static_funcv    --------------------------
	.section	.text._Z11static_funcv,"ax",@progbits
	.align	128
.text._Z11static_funcv:
        .type           _Z11static_funcv,@function
        .size           _Z11static_funcv,(.L_x_3 - _Z11static_funcv)
        .other          _Z11static_funcv,@"STO_CUDA_ENTRY STV_DEFAULT"
_Z11static_funcv:
[----:B------:R-:W-:Y:S01]  /*0000*/  LDC R1, c[0x0][0x37c] ;  /* 0x0000df00ff017b82 */ /* 0x000fe20000000800 */
[----:B------:R-:W-:Y:S05]  /*0010*/  EXIT ;  /* 0x000000000000794d */ /* 0x000fea0003800000 */
.L_x_1:
        /* <DEDUP_REMOVED lines=14> */
.L_x_3:


//--------------------- .nv.shared.reserved.0     --------------------------
	.section	.nv.shared.reserved.0,"aw",@nobits
	.weak		__nv_reservedSMEM_offset_0_alias
	.size		__nv_reservedSMEM_offset_0_alias, 0, 64
	.other		__nv_reservedSMEM_offset_0_alias,@"STO_CUDA_RESERVED_SHARED STV_DEFAULT"
__nv_reservedSMEM_offset_0_alias:
	.zero		0
	.zero		64


//--------------------- .nv.constant0._ZN43_GLOBAL__N__d6d4beb3_4_k_cu_6d170488_20336234static_func_in_anonymous_namespaceEv --------------------------
	.section	.nv.constant0._ZN43_GLOBAL__N__d6d4beb3_4_k_cu_6d170488_20336234static_func_in_anonymous_namespaceEv,"a",@progbits
	.sectionflags	@""
	.align	4
.nv.constant0._ZN43_GLOBAL__N__d6d4beb3_4_k_cu_6d170488_20336234static_func_in_anonymous_namespaceEv:
	.zero		896


//--------------------- .nv.constant0._Z11static_funcv --------------------------
	.section	.nv.constant0._Z11static_funcv,"a",@progbits
	.sectionflags	@""
	.align	4
.nv.constant0._Z11static_funcv:
	.zero		896


//--------------------- SYMBOLS --------------------------

	.type		.nv.reservedSmem.offset0,@object
	.size		.nv.reservedSmem.offset0,0x4
